//
// Generated by NVIDIA NVVM Compiler
//
// Compiler Build ID: CL-36424714
// Cuda compilation tools, release 13.0, V13.0.88
// Based on NVVM 20.0.0
//

.version 9.0
.target sm_100
.address_size 64

	// .globl	_Z21multiplication_MatrixPiS_S_iiii

.visible .entry _Z21multiplication_MatrixPiS_S_iiii(
	.param .u64 .ptr .align 1 _Z21multiplication_MatrixPiS_S_iiii_param_0,
	.param .u64 .ptr .align 1 _Z21multiplication_MatrixPiS_S_iiii_param_1,
	.param .u64 .ptr .align 1 _Z21multiplication_MatrixPiS_S_iiii_param_2,
	.param .u32 _Z21multiplication_MatrixPiS_S_iiii_param_3,
	.param .u32 _Z21multiplication_MatrixPiS_S_iiii_param_4,
	.param .u32 _Z21multiplication_MatrixPiS_S_iiii_param_5,
	.param .u32 _Z21multiplication_MatrixPiS_S_iiii_param_6
)
{
	.reg .pred 	%p<13>;
	.reg .b32 	%r<138>;
	.reg .b64 	%rd<93>;

	ld.param.u64 	%rd9, [_Z21multiplication_MatrixPiS_S_iiii_param_0];
	ld.param.u64 	%rd10, [_Z21multiplication_MatrixPiS_S_iiii_param_1];
	ld.param.u32 	%r49, [_Z21multiplication_MatrixPiS_S_iiii_param_3];
	ld.param.u32 	%r50, [_Z21multiplication_MatrixPiS_S_iiii_param_4];
	ld.param.u32 	%r51, [_Z21multiplication_MatrixPiS_S_iiii_param_5];
	ld.param.u32 	%r52, [_Z21multiplication_MatrixPiS_S_iiii_param_6];
	cvta.to.global.u64 	%rd1, %rd10;
	cvta.to.global.u64 	%rd2, %rd9;
	mov.u32 	%r54, %ctaid.x;
	mov.u32 	%r55, %ntid.x;
	mov.u32 	%r56, %tid.x;
	mad.lo.s32 	%r1, %r54, %r55, %r56;
	mov.u32 	%r57, %ctaid.y;
	mov.u32 	%r58, %ntid.y;
	mov.u32 	%r59, %tid.y;
	mad.lo.s32 	%r60, %r57, %r58, %r59;
	setp.ge.s32 	%p1, %r1, %r49;
	setp.ge.s32 	%p2, %r60, %r52;
	or.pred  	%p3, %p1, %p2;
	@%p3 bra 	$L__BB0_14;
	setp.lt.s32 	%p4, %r50, 1;
	mov.b32 	%r137, 0;
	@%p4 bra 	$L__BB0_13;
	cvt.s64.s32 	%rd3, %r1;
	mul.lo.s32 	%r64, %r51, %r60;
	cvt.s64.s32 	%rd4, %r64;
	and.b32  	%r3, %r50, 7;
	setp.lt.u32 	%p5, %r50, 8;
	mov.b32 	%r132, 0;
	mov.u32 	%r137, %r132;
	@%p5 bra 	$L__BB0_5;
	and.b32  	%r132, %r50, 2147483640;
	neg.s32 	%r126, %r132;
	shl.b32 	%r6, %r49, 3;
	mul.lo.s32 	%r124, %r49, 7;
	mul.lo.s32 	%r123, %r49, 6;
	mul.lo.s32 	%r122, %r49, 5;
	shl.b32 	%r121, %r49, 2;
	mul.lo.s32 	%r120, %r49, 3;
	shl.b32 	%r119, %r49, 1;
	shl.b64 	%rd11, %rd4, 2;
	add.s64 	%rd12, %rd11, %rd1;
	add.s64 	%rd92, %rd12, 16;
	mov.b32 	%r125, 0;
	mov.u32 	%r118, %r49;
	mov.u32 	%r137, %r125;
$L__BB0_4:
	.pragma "nounroll";
	cvt.s64.s32 	%rd13, %r125;
	add.s64 	%rd14, %rd13, %rd3;
	shl.b64 	%rd15, %rd14, 2;
	add.s64 	%rd16, %rd2, %rd15;
	ld.global.u32 	%r66, [%rd16];
	ld.global.u32 	%r67, [%rd92+-16];
	mad.lo.s32 	%r68, %r67, %r66, %r137;
	cvt.s64.s32 	%rd17, %r118;
	add.s64 	%rd18, %rd17, %rd3;
	shl.b64 	%rd19, %rd18, 2;
	add.s64 	%rd20, %rd2, %rd19;
	ld.global.u32 	%r69, [%rd20];
	ld.global.u32 	%r70, [%rd92+-12];
	mad.lo.s32 	%r71, %r70, %r69, %r68;
	cvt.s64.s32 	%rd21, %r119;
	add.s64 	%rd22, %rd21, %rd3;
	shl.b64 	%rd23, %rd22, 2;
	add.s64 	%rd24, %rd2, %rd23;
	ld.global.u32 	%r72, [%rd24];
	ld.global.u32 	%r73, [%rd92+-8];
	mad.lo.s32 	%r74, %r73, %r72, %r71;
	cvt.s64.s32 	%rd25, %r120;
	add.s64 	%rd26, %rd25, %rd3;
	shl.b64 	%rd27, %rd26, 2;
	add.s64 	%rd28, %rd2, %rd27;
	ld.global.u32 	%r75, [%rd28];
	ld.global.u32 	%r76, [%rd92+-4];
	mad.lo.s32 	%r77, %r76, %r75, %r74;
	cvt.s64.s32 	%rd29, %r121;
	add.s64 	%rd30, %rd29, %rd3;
	shl.b64 	%rd31, %rd30, 2;
	add.s64 	%rd32, %rd2, %rd31;
	ld.global.u32 	%r78, [%rd32];
	ld.global.u32 	%r79, [%rd92];
	mad.lo.s32 	%r80, %r79, %r78, %r77;
	cvt.s64.s32 	%rd33, %r122;
	add.s64 	%rd34, %rd33, %rd3;
	shl.b64 	%rd35, %rd34, 2;
	add.s64 	%rd36, %rd2, %rd35;
	ld.global.u32 	%r81, [%rd36];
	ld.global.u32 	%r82, [%rd92+4];
	mad.lo.s32 	%r83, %r82, %r81, %r80;
	cvt.s64.s32 	%rd37, %r123;
	add.s64 	%rd38, %rd37, %rd3;
	shl.b64 	%rd39, %rd38, 2;
	add.s64 	%rd40, %rd2, %rd39;
	ld.global.u32 	%r84, [%rd40];
	ld.global.u32 	%r85, [%rd92+8];
	mad.lo.s32 	%r86, %r85, %r84, %r83;
	cvt.s64.s32 	%rd41, %r124;
	add.s64 	%rd42, %rd41, %rd3;
	shl.b64 	%rd43, %rd42, 2;
	add.s64 	%rd44, %rd2, %rd43;
	ld.global.u32 	%r87, [%rd44];
	ld.global.u32 	%r88, [%rd92+12];
	mad.lo.s32 	%r137, %r88, %r87, %r86;
	add.s32 	%r126, %r126, 8;
	add.s32 	%r125, %r125, %r6;
	add.s32 	%r124, %r124, %r6;
	add.s32 	%r123, %r123, %r6;
	add.s32 	%r122, %r122, %r6;
	add.s32 	%r121, %r121, %r6;
	add.s32 	%r120, %r120, %r6;
	add.s32 	%r119, %r119, %r6;
	add.s64 	%rd92, %rd92, 32;
	add.s32 	%r118, %r118, %r6;
	setp.ne.s32 	%p6, %r126, 0;
	@%p6 bra 	$L__BB0_4;
$L__BB0_5:
	setp.eq.s32 	%p7, %r3, 0;
	@%p7 bra 	$L__BB0_13;
	and.b32  	%r36, %r50, 3;
	setp.lt.u32 	%p8, %r3, 4;
	@%p8 bra 	$L__BB0_8;
	mul.lo.s32 	%r90, %r132, %r49;
	cvt.s64.s32 	%rd45, %r90;
	add.s64 	%rd46, %rd45, %rd3;
	shl.b64 	%rd47, %rd46, 2;
	add.s64 	%rd48, %rd2, %rd47;
	ld.global.u32 	%r91, [%rd48];
	cvt.u64.u32 	%rd49, %r132;
	add.s64 	%rd50, %rd49, %rd4;
	shl.b64 	%rd51, %rd50, 2;
	add.s64 	%rd52, %rd1, %rd51;
	ld.global.u32 	%r92, [%rd52];
	mad.lo.s32 	%r93, %r92, %r91, %r137;
	add.s32 	%r94, %r90, %r49;
	cvt.s64.s32 	%rd53, %r94;
	add.s64 	%rd54, %rd53, %rd3;
	shl.b64 	%rd55, %rd54, 2;
	add.s64 	%rd56, %rd2, %rd55;
	ld.global.u32 	%r95, [%rd56];
	ld.global.u32 	%r96, [%rd52+4];
	mad.lo.s32 	%r97, %r96, %r95, %r93;
	add.s32 	%r98, %r94, %r49;
	cvt.s64.s32 	%rd57, %r98;
	add.s64 	%rd58, %rd57, %rd3;
	shl.b64 	%rd59, %rd58, 2;
	add.s64 	%rd60, %rd2, %rd59;
	ld.global.u32 	%r99, [%rd60];
	ld.global.u32 	%r100, [%rd52+8];
	mad.lo.s32 	%r101, %r100, %r99, %r97;
	add.s32 	%r102, %r98, %r49;
	cvt.s64.s32 	%rd61, %r102;
	add.s64 	%rd62, %rd61, %rd3;
	shl.b64 	%rd63, %rd62, 2;
	add.s64 	%rd64, %rd2, %rd63;
	ld.global.u32 	%r103, [%rd64];
	ld.global.u32 	%r104, [%rd52+12];
	mad.lo.s32 	%r137, %r104, %r103, %r101;
	add.s32 	%r132, %r132, 4;
$L__BB0_8:
	setp.eq.s32 	%p9, %r36, 0;
	@%p9 bra 	$L__BB0_13;
	setp.eq.s32 	%p10, %r36, 1;
	@%p10 bra 	$L__BB0_11;
	mul.lo.s32 	%r106, %r132, %r49;
	cvt.s64.s32 	%rd65, %r106;
	add.s64 	%rd66, %rd65, %rd3;
	shl.b64 	%rd67, %rd66, 2;
	add.s64 	%rd68, %rd2, %rd67;
	ld.global.u32 	%r107, [%rd68];
	cvt.u64.u32 	%rd69, %r132;
	add.s64 	%rd70, %rd69, %rd4;
	shl.b64 	%rd71, %rd70, 2;
	add.s64 	%rd72, %rd1, %rd71;
	ld.global.u32 	%r108, [%rd72];
	mad.lo.s32 	%r109, %r108, %r107, %r137;
	add.s32 	%r110, %r106, %r49;
	cvt.s64.s32 	%rd73, %r110;
	add.s64 	%rd74, %rd73, %rd3;
	shl.b64 	%rd75, %rd74, 2;
	add.s64 	%rd76, %rd2, %rd75;
	ld.global.u32 	%r111, [%rd76];
	ld.global.u32 	%r112, [%rd72+4];
	mad.lo.s32 	%r137, %r112, %r111, %r109;
	add.s32 	%r132, %r132, 2;
$L__BB0_11:
	and.b32  	%r113, %r50, 1;
	setp.eq.b32 	%p11, %r113, 1;
	not.pred 	%p12, %p11;
	@%p12 bra 	$L__BB0_13;
	mul.lo.s32 	%r114, %r132, %r49;
	cvt.s64.s32 	%rd77, %r114;
	add.s64 	%rd78, %rd77, %rd3;
	shl.b64 	%rd79, %rd78, 2;
	add.s64 	%rd80, %rd2, %rd79;
	ld.global.u32 	%r115, [%rd80];
	cvt.u64.u32 	%rd81, %r132;
	add.s64 	%rd82, %rd81, %rd4;
	shl.b64 	%rd83, %rd82, 2;
	add.s64 	%rd84, %rd1, %rd83;
	ld.global.u32 	%r116, [%rd84];
	mad.lo.s32 	%r137, %r116, %r115, %r137;
$L__BB0_13:
	ld.param.u64 	%rd91, [_Z21multiplication_MatrixPiS_S_iiii_param_2];
	cvt.s64.s32 	%rd85, %r1;
	mul.lo.s32 	%r117, %r49, %r60;
	cvt.s64.s32 	%rd86, %r117;
	add.s64 	%rd87, %rd86, %rd85;
	cvta.to.global.u64 	%rd88, %rd91;
	shl.b64 	%rd89, %rd87, 2;
	add.s64 	%rd90, %rd88, %rd89;
	st.global.u32 	[%rd90], %r137;
$L__BB0_14:
	ret;

}
	// .globl	_Z9matrixAddPiS_S_
.visible .entry _Z9matrixAddPiS_S_(
	.param .u64 .ptr .align 1 _Z9matrixAddPiS_S__param_0,
	.param .u64 .ptr .align 1 _Z9matrixAddPiS_S__param_1,
	.param .u64 .ptr .align 1 _Z9matrixAddPiS_S__param_2
)
{


	ret;

}


// ===== COMPILED SASS (sm_100) =====

	.target	sm_100

	.elftype	@"ET_EXEC"


//--------------------- .note.nv.tkinfo           --------------------------
	.section	.note.nv.tkinfo,"",@"SHT_NOTE"
	.sectionflags	@"SHF_NOTE_NV_TKINFO"
	.tkinfo
        /*0018*/ 	.word	0x00000002
        /*0030*/ 	.string	""
        /*0030*/ 	.string	"ptxas"
        /*0030*/ 	.string	"Cuda compilation tools, release 13.0, V13.0.88"
        /*0030*/ 	.string	"Build cuda_13.0.r13.0/compiler.36424714_0"
        /*0030*/ 	.string	"-arch sm_100 -m 64 "



//--------------------- .note.nv.cuinfo           --------------------------
	.section	.note.nv.cuinfo,"",@"SHT_NOTE"
	.sectionflags	@"SHF_NOTE_NV_CUINFO"
        /*0018*/ 	.short	0x0002
        /*001a*/ 	.short	0x0064
        /*001c*/ 	.short	0x0082
	.zero		2


//--------------------- .nv.info                  --------------------------
	.section	.nv.info,"",@"SHT_CUDA_INFO"
	.align	4


	//----- nvinfo : EIATTR_REGCOUNT
	.align		4
        /*0000*/ 	.byte	0x04, 0x2f
        /*0002*/ 	.short	(.L_1 - .L_0)
	.align		4
.L_0:
        /*0004*/ 	.word	index@(_Z21multiplication_MatrixPiS_S_iiii)
        /*0008*/ 	.word	0x00000020


	//----- nvinfo : EIATTR_FRAME_SIZE
	.align		4
.L_1:
        /*000c*/ 	.byte	0x04, 0x11
        /*000e*/ 	.short	(.L_3 - .L_2)
	.align		4
.L_2:
        /*0010*/ 	.word	index@(_Z21multiplication_MatrixPiS_S_iiii)
        /*0014*/ 	.word	0x00000000


	//----- nvinfo : EIATTR_REGCOUNT
	.align		4
.L_3:
        /*0018*/ 	.byte	0x04, 0x2f
        /*001a*/ 	.short	(.L_5 - .L_4)
	.align		4
.L_4:
        /*001c*/ 	.word	index@(_Z9matrixAddPiS_S_)
        /*0020*/ 	.word	0x00000004


	//----- nvinfo : EIATTR_FRAME_SIZE
	.align		4
.L_5:
        /*0024*/ 	.byte	0x04, 0x11
        /*0026*/ 	.short	(.L_7 - .L_6)
	.align		4
.L_6:
        /*0028*/ 	.word	index@(_Z9matrixAddPiS_S_)
        /*002c*/ 	.word	0x00000000


	//----- nvinfo : EIATTR_MIN_STACK_SIZE
	.align		4
.L_7:
        /*0030*/ 	.byte	0x04, 0x12
        /*0032*/ 	.short	(.L_9 - .L_8)
	.align		4
.L_8:
        /*0034*/ 	.word	index@(_Z9matrixAddPiS_S_)
        /*0038*/ 	.word	0x00000000


	//----- nvinfo : EIATTR_MIN_STACK_SIZE
	.align		4
.L_9:
        /*003c*/ 	.byte	0x04, 0x12
        /*003e*/ 	.short	(.L_11 - .L_10)
	.align		4
.L_10:
        /*0040*/ 	.word	index@(_Z21multiplication_MatrixPiS_S_iiii)
        /*0044*/ 	.word	0x00000000
.L_11:


//--------------------- .nv.compat                --------------------------
	.section	.nv.compat,"",@"SHT_CUDA_COMPAT_INFO"
	.align	4
        /*0000*/ 	.byte	0x02, 0x09, 0x00, 0x00, 0x02, 0x02, 0x01, 0x00, 0x02, 0x05, 0x05, 0x00, 0x03, 0x07, 0x01, 0x01
        /*0010*/ 	.byte	0x02, 0x03, 0x00, 0x00, 0x02, 0x06, 0x01, 0x00, 0x04, 0x0b, 0x08, 0x00, 0x09, 0x00, 0x00, 0x00
        /*0020*/ 	.byte	0x00, 0x00, 0x00, 0x00


//--------------------- .nv.info._Z9matrixAddPiS_S_ --------------------------
	.section	.nv.info._Z9matrixAddPiS_S_,"",@"SHT_CUDA_INFO"
	.sectionflags	@""
	.align	4


	//----- nvinfo : EIATTR_CUDA_API_VERSION
	.align		4
        /*0000*/ 	.byte	0x04, 0x37
        /*0002*/ 	.short	(.L_13 - .L_12)
.L_12:
        /*0004*/ 	.word	0x00000082


	//----- nvinfo : EIATTR_KPARAM_INFO
	.align		4
.L_13:
        /*0008*/ 	.byte	0x04, 0x17
        /*000a*/ 	.short	(.L_15 - .L_14)
.L_14:
        /*000c*/ 	.word	0x00000000
        /*0010*/ 	.short	0x0002
        /*0012*/ 	.short	0x0010
        /*0014*/ 	.byte	0x00, 0xf5, 0x21, 0x00


	//----- nvinfo : EIATTR_KPARAM_INFO
	.align		4
.L_15:
        /*0018*/ 	.byte	0x04, 0x17
        /*001a*/ 	.short	(.L_17 - .L_16)
.L_16:
        /*001c*/ 	.word	0x00000000
        /*0020*/ 	.short	0x0001
        /*0022*/ 	.short	0x0008
        /*0024*/ 	.byte	0x00, 0xf5, 0x21, 0x00


	//----- nvinfo : EIATTR_KPARAM_INFO
	.align		4
.L_17:
        /*0028*/ 	.byte	0x04, 0x17
        /*002a*/ 	.short	(.L_19 - .L_18)
.L_18:
        /*002c*/ 	.word	0x00000000
        /*0030*/ 	.short	0x0000
        /*0032*/ 	.short	0x0000
        /*0034*/ 	.byte	0x00, 0xf5, 0x21, 0x00


	//----- nvinfo : EIATTR_SPARSE_MMA_MASK
	.align		4
.L_19:
        /*0038*/ 	.byte	0x03, 0x50
        /*003a*/ 	.short	0x0000


	//----- nvinfo : EIATTR_MAXREG_COUNT
	.align		4
        /*003c*/ 	.byte	0x03, 0x1b
        /*003e*/ 	.short	0x00ff


	//----- nvinfo : EIATTR_MERCURY_ISA_VERSION
	.align		4
        /*0040*/ 	.byte	0x03, 0x5f
        /*0042*/ 	.short	0x0101


	//----- nvinfo : EIATTR_VRC_CTA_INIT_COUNT
	.align		4
        /*0044*/ 	.byte	0x02, 0x4a
	.zero		1
	.zero		1


	//----- nvinfo : EIATTR_EXIT_INSTR_OFFSETS
	.align		4
        /*0048*/ 	.byte	0x04, 0x1c
        /*004a*/ 	.short	(.L_21 - .L_20)


	//   ....[0]....
.L_20:
        /*004c*/ 	.word	0x00000010


	//----- nvinfo : EIATTR_CBANK_PARAM_SIZE
	.align		4
.L_21:
        /*0050*/ 	.byte	0x03, 0x19
        /*0052*/ 	.short	0x0018


	//----- nvinfo : EIATTR_PARAM_CBANK
	.align		4
        /*0054*/ 	.byte	0x04, 0x0a
        /*0056*/ 	.short	(.L_23 - .L_22)
	.align		4
.L_22:
        /*0058*/ 	.word	index@(.nv.constant0._Z9matrixAddPiS_S_)
        /*005c*/ 	.short	0x0380
        /*005e*/ 	.short	0x0018


	//----- nvinfo : EIATTR_SW_WAR
	.align		4
.L_23:
        /*0060*/ 	.byte	0x04, 0x36
        /*0062*/ 	.short	(.L_25 - .L_24)
.L_24:
        /*0064*/ 	.word	0x00000008
.L_25:


//--------------------- .nv.info._Z21multiplication_MatrixPiS_S_iiii --------------------------
	.section	.nv.info._Z21multiplication_MatrixPiS_S_iiii,"",@"SHT_CUDA_INFO"
	.sectionflags	@""
	.align	4


	//----- nvinfo : EIATTR_CUDA_API_VERSION
	.align		4
        /*0000*/ 	.byte	0x04, 0x37
        /*0002*/ 	.short	(.L_27 - .L_26)
.L_26:
        /*0004*/ 	.word	0x00000082


	//----- nvinfo : EIATTR_KPARAM_INFO
	.align		4
.L_27:
        /*0008*/ 	.byte	0x04, 0x17
        /*000a*/ 	.short	(.L_29 - .L_28)
.L_28:
        /*000c*/ 	.word	0x00000000
        /*0010*/ 	.short	0x0006
        /*0012*/ 	.short	0x0024
        /*0014*/ 	.byte	0x00, 0xf0, 0x11, 0x00


	//----- nvinfo : EIATTR_KPARAM_INFO
	.align		4
.L_29:
        /*0018*/ 	.byte	0x04, 0x17
        /*001a*/ 	.short	(.L_31 - .L_30)
.L_30:
        /*001c*/ 	.word	0x00000000
        /*0020*/ 	.short	0x0005
        /*0022*/ 	.short	0x0020
        /*0024*/ 	.byte	0x00, 0xf0, 0x11, 0x00


	//----- nvinfo : EIATTR_KPARAM_INFO
	.align		4
.L_31:
        /*0028*/ 	.byte	0x04, 0x17
        /*002a*/ 	.short	(.L_33 - .L_32)
.L_32:
        /*002c*/ 	.word	0x00000000
        /*0030*/ 	.short	0x0004
        /*0032*/ 	.short	0x001c
        /*0034*/ 	.byte	0x00, 0xf0, 0x11, 0x00


	//----- nvinfo : EIATTR_KPARAM_INFO
	.align		4
.L_33:
        /*0038*/ 	.byte	0x04, 0x17
        /*003a*/ 	.short	(.L_35 - .L_34)
.L_34:
        /*003c*/ 	.word	0x00000000
        /*0040*/ 	.short	0x0003
        /*0042*/ 	.short	0x0018
        /*0044*/ 	.byte	0x00, 0xf0, 0x11, 0x00


	//----- nvinfo : EIATTR_KPARAM_INFO
	.align		4
.L_35:
        /*0048*/ 	.byte	0x04, 0x17
        /*004a*/ 	.short	(.L_37 - .L_36)
.L_36:
        /*004c*/ 	.word	0x00000000
        /*0050*/ 	.short	0x0002
        /*0052*/ 	.short	0x0010
        /*0054*/ 	.byte	0x00, 0xf5, 0x21, 0x00


	//----- nvinfo : EIATTR_KPARAM_INFO
	.align		4
.L_37:
        /*0058*/ 	.byte	0x04, 0x17
        /*005a*/ 	.short	(.L_39 - .L_38)
.L_38:
        /*005c*/ 	.word	0x00000000
        /*0060*/ 	.short	0x0001
        /*0062*/ 	.short	0x0008
        /*0064*/ 	.byte	0x00, 0xf5, 0x21, 0x00


	//----- nvinfo : EIATTR_KPARAM_INFO
	.align		4
.L_39:
        /*0068*/ 	.byte	0x04, 0x17
        /*006a*/ 	.short	(.L_41 - .L_40)
.L_40:
        /*006c*/ 	.word	0x00000000
        /*0070*/ 	.short	0x0000
        /*0072*/ 	.short	0x0000
        /*0074*/ 	.byte	0x00, 0xf5, 0x21, 0x00


	//----- nvinfo : EIATTR_SPARSE_MMA_MASK
	.align		4
.L_41:
        /*0078*/ 	.byte	0x03, 0x50
        /*007a*/ 	.short	0x0000


	//----- nvinfo : EIATTR_MAXREG_COUNT
	.align		4
        /*007c*/ 	.byte	0x03, 0x1b
        /*007e*/ 	.short	0x00ff


	//----- nvinfo : EIATTR_MERCURY_ISA_VERSION
	.align		4
        /*0080*/ 	.byte	0x03, 0x5f
        /*0082*/ 	.short	0x0101


	//----- nvinfo : EIATTR_VRC_CTA_INIT_COUNT
	.align		4
        /*0084*/ 	.byte	0x02, 0x4a
	.zero		1
	.zero		1


	//----- nvinfo : EIATTR_EXIT_INSTR_OFFSETS
	.align		4
        /*0088*/ 	.byte	0x04, 0x1c
        /*008a*/ 	.short	(.L_43 - .L_42)


	//   ....[0]....
.L_42:
        /*008c*/ 	.word	0x000000d0


	//   ....[1]....
        /*0090*/ 	.word	0x00000d10


	//----- nvinfo : EIATTR_CBANK_PARAM_SIZE
	.align		4
.L_43:
        /*0094*/ 	.byte	0x03, 0x19
        /*0096*/ 	.short	0x0028


	//----- nvinfo : EIATTR_PARAM_CBANK
	.align		4
        /*0098*/ 	.byte	0x04, 0x0a
        /*009a*/ 	.short	(.L_45 - .L_44)
	.align		4
.L_44:
        /*009c*/ 	.word	index@(.nv.constant0._Z21multiplication_MatrixPiS_S_iiii)
        /*00a0*/ 	.short	0x0380
        /*00a2*/ 	.short	0x0028


	//----- nvinfo : EIATTR_SW_WAR
	.align		4
.L_45:
        /*00a4*/ 	.byte	0x04, 0x36
        /*00a6*/ 	.short	(.L_47 - .L_46)
.L_46:
        /*00a8*/ 	.word	0x00000008
.L_47:


//--------------------- .nv.callgraph             --------------------------
	.section	.nv.callgraph,"",@"SHT_CUDA_CALLGRAPH"
	.align	4
	.sectionentsize	8
	.align		4
        /*0000*/ 	.word	0x00000000
	.align		4
        /*0004*/ 	.word	0xffffffff
	.align		4
        /*0008*/ 	.word	0x00000000
	.align		4
        /*000c*/ 	.word	0xfffffffe
	.align		4
        /*0010*/ 	.word	0x00000000
	.align		4
        /*0014*/ 	.word	0xfffffffd
	.align		4
        /*0018*/ 	.word	0x00000000
	.align		4
        /*001c*/ 	.word	0xfffffffc


//--------------------- .text._Z9matrixAddPiS_S_  --------------------------
	.section	.text._Z9matrixAddPiS_S_,"ax",@progbits
	.align	128
        .global         _Z9matrixAddPiS_S_
        .type           _Z9matrixAddPiS_S_,@function
        .size           _Z9matrixAddPiS_S_,(.L_x_7 - _Z9matrixAddPiS_S_)
        .other          _Z9matrixAddPiS_S_,@"STO_CUDA_ENTRY STV_DEFAULT"
_Z9matrixAddPiS_S_:
.text._Z9matrixAddPiS_S_:
[----:B------:R-:W-:Y:S01]  /*0000*/  LDC R1, c[0x0][0x37c] ;  /* 0x0000df00ff017b82 */ /* 0x000fe20000000800 */
[----:B------:R-:W-:Y:S05]  /*0010*/  EXIT ;  /* 0x000000000000794d */ /* 0x000fea0003800000 */
.L_x_0:
[----:B------:R-:W-:-:S00]  /*0020*/  BRA `(.L_x_0) ;  /* 0xfffffffc00fc7947 */ /* 0x000fc0000383ffff */
[----:B------:R-:W-:-:S00]  /*0030*/  NOP ;  /* 0x0000000000007918 */ /* 0x000fc00000000000 */
        /* <DEDUP_REMOVED lines=12> */
.L_x_7:


//--------------------- .text._Z21multiplication_MatrixPiS_S_iiii --------------------------
	.section	.text._Z21multiplication_MatrixPiS_S_iiii,"ax",@progbits
	.align	128
        .global         _Z21multiplication_MatrixPiS_S_iiii
        .type           _Z21multiplication_MatrixPiS_S_iiii,@function
        .size           _Z21multiplication_MatrixPiS_S_iiii,(.L_x_8 - _Z21multiplication_MatrixPiS_S_iiii)
        .other          _Z21multiplication_MatrixPiS_S_iiii,@"STO_CUDA_ENTRY STV_DEFAULT"
_Z21multiplication_MatrixPiS_S_iiii:
.text._Z21multiplication_MatrixPiS_S_iiii:
[----:B------:R-:W-:Y:S01]  /*0000*/  LDC R1, c[0x0][0x37c] ;  /* 0x0000df00ff017b82 */ /* 0x000fe20000000800 */
[----:B------:R-:W0:Y:S07]  /*0010*/  S2R R4, SR_TID.Y ;  /* 0x0000000000047919 */ /* 0x000e2e0000002200 */
[----:B------:R-:W1:Y:S01]  /*0020*/  LDC R5, c[0x0][0x360] ;  /* 0x0000d800ff057b82 */ /* 0x000e620000000800 */
[----:B------:R-:W2:Y:S01]  /*0030*/  LDCU UR6, c[0x0][0x3a4] ;  /* 0x00007480ff0677ac */ /* 0x000ea20008000800 */
[----:B------:R-:W1:Y:S06]  /*0040*/  S2R R2, SR_TID.X ;  /* 0x0000000000027919 */ /* 0x000e6c0000002100 */
[----:B------:R-:W0:Y:S08]  /*0050*/  S2UR UR5, SR_CTAID.Y ;  /* 0x00000000000579c3 */ /* 0x000e300000002600 */
[----:B------:R-:W0:Y:S08]  /*0060*/  LDC R3, c[0x0][0x364] ;  /* 0x0000d900ff037b82 */ /* 0x000e300000000800 */
[----:B------:R-:W1:Y:S08]  /*0070*/  S2UR UR4, SR_CTAID.X ;  /* 0x00000000000479c3 */ /* 0x000e700000002500 */
[----:B------:R-:W3:Y:S01]  /*0080*/  LDC R0, c[0x0][0x398] ;  /* 0x0000e600ff007b82 */ /* 0x000ee20000000800 */
[----:B0-----:R-:W-:-:S05]  /*0090*/  IMAD R3, R3, UR5, R4 ;  /* 0x0000000503037c24 */ /* 0x001fca000f8e0204 */
[----:B--2---:R-:W-:Y:S01]  /*00a0*/  ISETP.GE.AND P0, PT, R3, UR6, PT ;  /* 0x0000000603007c0c */ /* 0x004fe2000bf06270 */
[----:B-1----:R-:W-:-:S05]  /*00b0*/  IMAD R5, R5, UR4, R2 ;  /* 0x0000000405057c24 */ /* 0x002fca000f8e0202 */
[----:B---3--:R-:W-:-:S13]  /*00c0*/  ISETP.GE.OR P0, PT, R5, R0, P0 ;  /* 0x000000000500720c */ /* 0x008fda0000706670 */
[----:B------:R-:W-:Y:S05]  /*00d0*/  @P0 EXIT ;  /* 0x000000000000094d */ /* 0x000fea0003800000 */
[----:B------:R-:W0:Y:S01]  /*00e0*/  LDCU UR5, c[0x0][0x39c] ;  /* 0x00007380ff0577ac */ /* 0x000e220008000800 */
[----:B------:R-:W-:Y:S01]  /*00f0*/  IMAD.MOV.U32 R13, RZ, RZ, RZ ;  /* 0x000000ffff0d7224 */ /* 0x000fe200078e00ff */
[----:B------:R-:W1:Y:S01]  /*0100*/  LDCU.64 UR8, c[0x0][0x358] ;  /* 0x00006b00ff0877ac */ /* 0x000e620008000a00 */
[----:B0-----:R-:W-:-:S09]  /*0110*/  UISETP.GE.AND UP0, UPT, UR5, 0x1, UPT ;  /* 0x000000010500788c */ /* 0x001fd2000bf06270 */
[----:B-1----:R-:W-:Y:S05]  /*0120*/  BRA.U !UP0, `(.L_x_1) ;  /* 0x0000000908d87547 */ /* 0x002fea000b800000 */
[----:B------:R-:W0:Y:S01]  /*0130*/  LDCU UR4, c[0x0][0x3a0] ;  /* 0x00007400ff0477ac */ /* 0x000e220008000800 */
[----:B------:R-:W-:Y:S01]  /*0140*/  SHF.R.S32.HI R7, RZ, 0x1f, R5 ;  /* 0x0000001fff077819 */ /* 0x000fe20000011405 */
[----:B------:R-:W-:Y:S01]  /*0150*/  IMAD.MOV.U32 R13, RZ, RZ, RZ ;  /* 0x000000ffff0d7224 */ /* 0x000fe200078e00ff */
[----:B------:R-:W-:Y:S02]  /*0160*/  UISETP.GE.U32.AND UP1, UPT, UR5, 0x8, UPT ;  /* 0x000000080500788c */ /* 0x000fe4000bf26070 */
[----:B------:R-:W-:-:S04]  /*0170*/  ULOP3.LUT UR6, UR5, 0x7, URZ, 0xc0, !UPT ;  /* 0x0000000705067892 */ /* 0x000fc8000f8ec0ff */
[----:B------:R-:W-:Y:S01]  /*0180*/  UISETP.NE.AND UP0, UPT, UR6, URZ, UPT ;  /* 0x000000ff0600728c */ /* 0x000fe2000bf05270 */
[----:B0-----:R-:W-:Y:S01]  /*0190*/  IMAD R4, R3, UR4, RZ ;  /* 0x0000000403047c24 */ /* 0x001fe2000f8e02ff */
[----:B------:R-:W-:-:S04]  /*01a0*/  UMOV UR4, URZ ;  /* 0x000000ff00047c82 */ /* 0x000fc80008000000 */
[----:B------:R-:W-:Y:S01]  /*01b0*/  SHF.R.S32.HI R9, RZ, 0x1f, R4 ;  /* 0x0000001fff097819 */ /* 0x000fe20000011404 */
[----:B------:R-:W-:Y:S06]  /*01c0*/  BRA.U !UP1, `(.L_x_2) ;  /* 0x0000000509607547 */ /* 0x000fec000b800000 */
[----:B------:R-:W0:Y:S01]  /*01d0*/  LDCU.64 UR10, c[0x0][0x388] ;  /* 0x00007100ff0a77ac */ /* 0x000e220008000a00 */
[----:B------:R-:W1:Y:S01]  /*01e0*/  LDC R26, c[0x0][0x398] ;  /* 0x0000e600ff1a7b82 */ /* 0x000e620000000800 */
[C---:B------:R-:W-:Y:S01]  /*01f0*/  IMAD R28, R0.reuse, 0x7, RZ ;  /* 0x00000007001c7824 */ /* 0x040fe200078e02ff */
[----:B------:R-:W-:Y:S01]  /*0200*/  ULOP3.LUT UR4, UR5, 0x7ffffff8, URZ, 0xc0, !UPT ;  /* 0x7ffffff805047892 */ /* 0x000fe2000f8ec0ff */
[C---:B------:R-:W-:Y:S02]  /*0210*/  IMAD R6, R0.reuse, 0x6, RZ ;  /* 0x0000000600067824 */ /* 0x040fe400078e02ff */
[C---:B------:R-:W-:Y:S01]  /*0220*/  IMAD R8, R0.reuse, 0x5, RZ ;  /* 0x0000000500087824 */ /* 0x040fe200078e02ff */
[----:B------:R-:W-:Y:S01]  /*0230*/  UIADD3 UR7, UPT, UPT, -UR4, URZ, URZ ;  /* 0x000000ff04077290 */ /* 0x000fe2000fffe1ff */
[C---:B------:R-:W-:Y:S02]  /*0240*/  IMAD.SHL.U32 R10, R0.reuse, 0x4, RZ ;  /* 0x00000004000a7824 */ /* 0x040fe400078e00ff */
[----:B------:R-:W-:-:S02]  /*0250*/  IMAD R12, R0, 0x3, RZ ;  /* 0x00000003000c7824 */ /* 0x000fc400078e02ff */
[----:B------:R-:W-:Y:S02]  /*0260*/  IMAD.SHL.U32 R24, R0, 0x2, RZ ;  /* 0x0000000200187824 */ /* 0x000fe400078e00ff */
[----:B------:R-:W-:Y:S02]  /*0270*/  IMAD.MOV.U32 R2, RZ, RZ, RZ ;  /* 0x000000ffff027224 */ /* 0x000fe400078e00ff */
[----:B------:R-:W-:Y:S01]  /*0280*/  IMAD.MOV.U32 R13, RZ, RZ, RZ ;  /* 0x000000ffff0d7224 */ /* 0x000fe200078e00ff */
[----:B0-----:R-:W-:-:S04]  /*0290*/  LEA R11, P0, R4, UR10, 0x2 ;  /* 0x0000000a040b7c11 */ /* 0x001fc8000f8010ff */
[----:B------:R-:W-:Y:S01]  /*02a0*/  LEA.HI.X R25, R4, UR11, R9, 0x2, P0 ;  /* 0x0000000b04197c11 */ /* 0x000fe200080f1409 */
[----:B------:R-:W0:Y:S01]  /*02b0*/  LDCU.64 UR10, c[0x0][0x380] ;  /* 0x00007000ff0a77ac */ /* 0x000e220008000a00 */
[----:B------:R-:W-:-:S05]  /*02c0*/  IADD3 R11, P0, PT, R11, 0x10, RZ ;  /* 0x000000100b0b7810 */ /* 0x000fca0007f1e0ff */
[----:B------:R-:W-:-:S08]  /*02d0*/  IMAD.X R25, RZ, RZ, R25, P0 ;  /* 0x000000ffff197224 */ /* 0x000fd000000e0619 */
.L_x_3:
[C---:B------:R-:W-:Y:S02]  /*02e0*/  IADD3 R14, P0, PT, R5.reuse, R2, RZ ;  /* 0x00000002050e7210 */ /* 0x040fe40007f1e0ff */
[----:B-1----:R-:W-:Y:S02]  /*02f0*/  IADD3 R19, P1, PT, R5, R26, RZ ;  /* 0x0000001a05137210 */ /* 0x002fe40007f3e0ff */
[-C--:B------:R-:W-:Y:S02]  /*0300*/  LEA.HI.X.SX32 R15, R2, R7.reuse, 0x1, P0 ;  /* 0x00000007020f7211 */ /* 0x080fe400000f0eff */
[----:B0-----:R-:W-:Y:S02]  /*0310*/  LEA R16, P0, R14, UR10, 0x2 ;  /* 0x0000000a0e107c11 */ /* 0x001fe4000f8010ff */
[----:B------:R-:W-:Y:S02]  /*0320*/  LEA.HI.X.SX32 R20, R26, R7, 0x1, P1 ;  /* 0x000000071a147211 */ /* 0x000fe400008f0eff */
[----:B------:R-:W-:Y:S01]  /*0330*/  LEA.HI.X R17, R14, UR11, R15, 0x2, P0 ;  /* 0x0000000b0e117c11 */ /* 0x000fe200080f140f */
[----:B------:R-:W-:Y:S01]  /*0340*/  IMAD.MOV.U32 R14, RZ, RZ, R11 ;  /* 0x000000ffff0e7224 */ /* 0x000fe200078e000b */
[----:B------:R-:W-:Y:S01]  /*0350*/  LEA R18, P1, R19, UR10, 0x2 ;  /* 0x0000000a13127c11 */ /* 0x000fe2000f8210ff */
[----:B------:R-:W-:-:S02]  /*0360*/  IMAD.MOV.U32 R15, RZ, RZ, R25 ;  /* 0x000000ffff0f7224 */ /* 0x000fc400078e0019 */
[----:B------:R-:W2:Y:S01]  /*0370*/  LDG.E R16, desc[UR8][R16.64] ;  /* 0x0000000810107981 */ /* 0x000ea2000c1e1900 */
[----:B------:R-:W-:Y:S02]  /*0380*/  LEA.HI.X R19, R19, UR11, R20, 0x2, P1 ;  /* 0x0000000b13137c11 */ /* 0x000fe400088f1414 */
[----:B------:R-:W-:Y:S01]  /*0390*/  IADD3 R20, P0, PT, R5, R24, RZ ;  /* 0x0000001805147210 */ /* 0x000fe20007f1e0ff */
[----:B------:R-:W2:Y:S03]  /*03a0*/  LDG.E R11, desc[UR8][R14.64+-0x10] ;  /* 0xfffff0080e0b7981 */ /* 0x000ea6000c1e1900 */
[----:B------:R-:W-:Y:S01]  /*03b0*/  LEA.HI.X.SX32 R21, R24, R7, 0x1, P0 ;  /* 0x0000000718157211 */ /* 0x000fe200000f0eff */
[----:B------:R0:W3:Y:S01]  /*03c0*/  LDG.E R18, desc[UR8][R18.64] ;  /* 0x0000000812127981 */ /* 0x0000e2000c1e1900 */
[----:B------:R-:W-:-:S03]  /*03d0*/  LEA R22, P0, R20, UR10, 0x2 ;  /* 0x0000000a14167c11 */ /* 0x000fc6000f8010ff */
[----:B------:R-:W3:Y:S01]  /*03e0*/  LDG.E R17, desc[UR8][R14.64+-0xc] ;  /* 0xfffff4080e117981 */ /* 0x000ee2000c1e1900 */
[----:B------:R-:W-:Y:S02]  /*03f0*/  LEA.HI.X R23, R20, UR11, R21, 0x2, P0 ;  /* 0x0000000b14177c11 */ /* 0x000fe400080f1415 */
[----:B------:R-:W-:Y:S01]  /*0400*/  IADD3 R21, P0, PT, R5, R12, RZ ;  /* 0x0000000c05157210 */ /* 0x000fe20007f1e0ff */
[----:B------:R-:W4:Y:S03]  /*0410*/  LDG.E R29, desc[UR8][R14.64+-0x4] ;  /* 0xfffffc080e1d7981 */ /* 0x000f26000c1e1900 */
[----:B------:R-:W-:Y:S01]  /*0420*/  LEA.HI.X.SX32 R25, R12, R7, 0x1, P0 ;  /* 0x000000070c197211 */ /* 0x000fe200000f0eff */
[----:B------:R-:W5:Y:S01]  /*0430*/  LDG.E R22, desc[UR8][R22.64] ;  /* 0x0000000816167981 */ /* 0x000f62000c1e1900 */
[----:B------:R-:W-:-:S04]  /*0440*/  LEA R20, P0, R21, UR10, 0x2 ;  /* 0x0000000a15147c11 */ /* 0x000fc8000f8010ff */
[----:B------:R-:W-:Y:S02]  /*0450*/  LEA.HI.X R21, R21, UR11, R25, 0x2, P0 ;  /* 0x0000000b15157c11 */ /* 0x000fe400080f1419 */
[----:B------:R-:W5:Y:S04]  /*0460*/  LDG.E R25, desc[UR8][R14.64+-0x8] ;  /* 0xfffff8080e197981 */ /* 0x000f68000c1e1900 */
[----:B------:R1:W4:Y:S01]  /*0470*/  LDG.E R27, desc[UR8][R20.64] ;  /* 0x00000008141b7981 */ /* 0x000322000c1e1900 */
[C---:B0-----:R-:W-:Y:S01]  /*0480*/  IADD3 R19, P0, PT, R5.reuse, R10, RZ ;  /* 0x0000000a05137210 */ /* 0x041fe20007f1e0ff */
[----:B--2---:R-:W-:Y:S01]  /*0490*/  IMAD R13, R16, R11, R13 ;  /* 0x0000000b100d7224 */ /* 0x004fe200078e020d */
[----:B------:R-:W-:-:S03]  /*04a0*/  IADD3 R11, P1, PT, R5, R8, RZ ;  /* 0x00000008050b7210 */ /* 0x000fc60007f3e0ff */
[----:B---3--:R-:W-:Y:S01]  /*04b0*/  IMAD R13, R18, R17, R13 ;  /* 0x00000011120d7224 */ /* 0x008fe200078e020d */
[----:B------:R-:W-:Y:S02]  /*04c0*/  LEA.HI.X.SX32 R18, R10, R7, 0x1, P0 ;  /* 0x000000070a127211 */ /* 0x000fe400000f0eff */
[----:B------:R-:W-:-:S04]  /*04d0*/  LEA R16, P0, R19, UR10, 0x2 ;  /* 0x0000000a13107c11 */ /* 0x000fc8000f8010ff */
[----:B------:R-:W-:Y:S02]  /*04e0*/  LEA.HI.X R17, R19, UR11, R18, 0x2, P0 ;  /* 0x0000000b13117c11 */ /* 0x000fe400080f1412 */
[----:B------:R-:W-:Y:S02]  /*04f0*/  LEA.HI.X.SX32 R19, R8, R7, 0x1, P1 ;  /* 0x0000000708137211 */ /* 0x000fe400008f0eff */
[C---:B------:R-:W-:Y:S01]  /*0500*/  LEA R18, P0, R11.reuse, UR10, 0x2 ;  /* 0x0000000a0b127c11 */ /* 0x040fe2000f8010ff */
[----:B------:R-:W2:Y:S03]  /*0510*/  LDG.E R16, desc[UR8][R16.64] ;  /* 0x0000000810107981 */ /* 0x000ea6000c1e1900 */
[----:B------:R-:W-:Y:S02]  /*0520*/  LEA.HI.X R19, R11, UR11, R19, 0x2, P0 ;  /* 0x0000000b0b137c11 */ /* 0x000fe400080f1413 */
[C---:B------:R-:W-:Y:S01]  /*0530*/  IADD3 R11, P0, PT, R5.reuse, R6, RZ ;  /* 0x00000006050b7210 */ /* 0x040fe20007f1e0ff */
[----:B-----5:R-:W-:Y:S01]  /*0540*/  IMAD R22, R22, R25, R13 ;  /* 0x0000001916167224 */ /* 0x020fe200078e020d */
[----:B------:R-:W-:Y:S01]  /*0550*/  IADD3 R13, P1, PT, R5, R28, RZ ;  /* 0x0000001c050d7210 */ /* 0x000fe20007f3e0ff */
[----:B------:R-:W3:Y:S01]  /*0560*/  LDG.E R18, desc[UR8][R18.64] ;  /* 0x0000000812127981 */ /* 0x000ee2000c1e1900 */
[----:B-1----:R-:W-:-:S02]  /*0570*/  LEA.HI.X.SX32 R21, R6, R7, 0x1, P0 ;  /* 0x0000000706157211 */ /* 0x002fc400000f0eff */
[----:B------:R-:W-:Y:S01]  /*0580*/  LEA R20, P0, R11, UR10, 0x2 ;  /* 0x0000000a0b147c11 */ /* 0x000fe2000f8010ff */
[----:B----4-:R-:W-:Y:S01]  /*0590*/  IMAD R27, R27, R29, R22 ;  /* 0x0000001d1b1b7224 */ /* 0x010fe200078e0216 */
[----:B------:R-:W-:Y:S01]  /*05a0*/  LEA.HI.X.SX32 R23, R28, R7, 0x1, P1 ;  /* 0x000000071c177211 */ /* 0x000fe200008f0eff */
[----:B------:R-:W4:Y:S01]  /*05b0*/  LDG.E R17, desc[UR8][R14.64+0x8] ;  /* 0x000008080e117981 */ /* 0x000f22000c1e1900 */
[----:B------:R-:W-:Y:S02]  /*05c0*/  LEA.HI.X R21, R11, UR11, R21, 0x2, P0 ;  /* 0x0000000b0b157c11 */ /* 0x000fe400080f1415 */
[C---:B------:R-:W-:Y:S01]  /*05d0*/  LEA R22, P0, R13.reuse, UR10, 0x2 ;  /* 0x0000000a0d167c11 */ /* 0x040fe2000f8010ff */
[----:B------:R-:W2:Y:S03]  /*05e0*/  LDG.E R11, desc[UR8][R14.64] ;  /* 0x000000080e0b7981 */ /* 0x000ea6000c1e1900 */
[----:B------:R-:W-:Y:S01]  /*05f0*/  LEA.HI.X R23, R13, UR11, R23, 0x2, P0 ;  /* 0x0000000b0d177c11 */ /* 0x000fe200080f1417 */
[----:B------:R-:W4:Y:S04]  /*0600*/  LDG.E R20, desc[UR8][R20.64] ;  /* 0x0000000814147981 */ /* 0x000f28000c1e1900 */
[----:B------:R-:W3:Y:S04]  /*0610*/  LDG.E R13, desc[UR8][R14.64+0x4] ;  /* 0x000004080e0d7981 */ /* 0x000ee8000c1e1900 */
[----:B------:R-:W5:Y:S04]  /*0620*/  LDG.E R22, desc[UR8][R22.64] ;  /* 0x0000000816167981 */ /* 0x000f68000c1e1900 */
[----:B------:R-:W5:Y:S01]  /*0630*/  LDG.E R19, desc[UR8][R14.64+0xc] ;  /* 0x00000c080e137981 */ /* 0x000f62000c1e1900 */
[----:B------:R-:W-:-:S04]  /*0640*/  UIADD3 UR7, UPT, UPT, UR7, 0x8, URZ ;  /* 0x0000000807077890 */ /* 0x000fc8000fffe0ff */
[----:B------:R-:W-:Y:S01]  /*0650*/  UISETP.NE.AND UP1, UPT, UR7, URZ, UPT ;  /* 0x000000ff0700728c */ /* 0x000fe2000bf25270 */
[C---:B------:R-:W-:Y:S02]  /*0660*/  IMAD R2, R0.reuse, 0x8, R2 ;  /* 0x0000000800027824 */ /* 0x040fe400078e0202 */
[C---:B------:R-:W-:Y:S02]  /*0670*/  IMAD R28, R0.reuse, 0x8, R28 ;  /* 0x00000008001c7824 */ /* 0x040fe400078e021c */
[C---:B------:R-:W-:Y:S02]  /*0680*/  IMAD R6, R0.reuse, 0x8, R6 ;  /* 0x0000000800067824 */ /* 0x040fe400078e0206 */
[C---:B------:R-:W-:Y:S02]  /*0690*/  IMAD R8, R0.reuse, 0x8, R8 ;  /* 0x0000000800087824 */ /* 0x040fe400078e0208 */
[C---:B------:R-:W-:Y:S02]  /*06a0*/  IMAD R10, R0.reuse, 0x8, R10 ;  /* 0x00000008000a7824 */ /* 0x040fe400078e020a */
[----:B------:R-:W-:-:S02]  /*06b0*/  IMAD R12, R0, 0x8, R12 ;  /* 0x00000008000c7824 */ /* 0x000fc400078e020c */
[C---:B------:R-:W-:Y:S02]  /*06c0*/  IMAD R24, R0.reuse, 0x8, R24 ;  /* 0x0000000800187824 */ /* 0x040fe400078e0218 */
[----:B------:R-:W-:Y:S02]  /*06d0*/  IMAD R26, R0, 0x8, R26 ;  /* 0x00000008001a7824 */ /* 0x000fe400078e021a */
[----:B--2---:R-:W-:-:S04]  /*06e0*/  IMAD R11, R16, R11, R27 ;  /* 0x0000000b100b7224 */ /* 0x004fc800078e021b */
[----:B---3--:R-:W-:Y:S01]  /*06f0*/  IMAD R13, R18, R13, R11 ;  /* 0x0000000d120d7224 */ /* 0x008fe200078e020b */
[----:B------:R-:W-:-:S03]  /*0700*/  IADD3 R11, P0, PT, R14, 0x20, RZ ;  /* 0x000000200e0b7810 */ /* 0x000fc60007f1e0ff */
[----:B----4-:R-:W-:Y:S02]  /*0710*/  IMAD R13, R20, R17, R13 ;  /* 0x00000011140d7224 */ /* 0x010fe400078e020d */
[----:B------:R-:W-:Y:S02]  /*0720*/  IMAD.X R25, RZ, RZ, R15, P0 ;  /* 0x000000ffff197224 */ /* 0x000fe400000e060f */
[----:B-----5:R-:W-:Y:S01]  /*0730*/  IMAD R13, R22, R19, R13 ;  /* 0x00000013160d7224 */ /* 0x020fe200078e020d */
[----:B------:R-:W-:Y:S06]  /*0740*/  BRA.U UP1, `(.L_x_3) ;  /* 0xfffffff901e47547 */ /* 0x000fec000b83ffff */
.L_x_2:
[----:B------:R-:W-:Y:S05]  /*0750*/  BRA.U !UP0, `(.L_x_1) ;  /* 0x00000005084c7547 */ /* 0x000fea000b800000 */
[----:B------:R-:W-:Y:S02]  /*0760*/  UISETP.GE.U32.AND UP0, UPT, UR6, 0x4, UPT ;  /* 0x000000040600788c */ /* 0x000fe4000bf06070 */
[----:B------:R-:W-:-:S04]  /*0770*/  ULOP3.LUT UR7, UR5, 0x3, URZ, 0xc0, !UPT ;  /* 0x0000000305077892 */ /* 0x000fc8000f8ec0ff */
[----:B------:R-:W-:-:S03]  /*0780*/  UISETP.NE.AND UP1, UPT, UR7, URZ, UPT ;  /* 0x000000ff0700728c */ /* 0x000fc6000bf25270 */
[----:B------:R-:W-:Y:S08]  /*0790*/  BRA.U !UP0, `(.L_x_4) ;  /* 0x0000000108987547 */ /* 0x000ff0000b800000 */
[----:B------:R-:W0:Y:S01]  /*07a0*/  LDCU.128 UR12, c[0x0][0x380] ;  /* 0x00007000ff0c77ac */ /* 0x000e220008000c00 */
[----:B------:R-:W-:Y:S01]  /*07b0*/  IMAD R2, R0, UR4, RZ ;  /* 0x0000000400027c24 */ /* 0x000fe2000f8e02ff */
[----:B------:R-:W-:-:S03]  /*07c0*/  IADD3 R11, P1, PT, R4, UR4, RZ ;  /* 0x00000004040b7c10 */ /* 0x000fc6000ff3e0ff */
[----:B------:R-:W-:Y:S01]  /*07d0*/  IMAD.IADD R6, R2, 0x1, R0 ;  /* 0x0000000102067824 */ /* 0x000fe200078e0200 */
[----:B------:R-:W-:Y:S01]  /*07e0*/  IADD3 R14, P2, PT, R5, R2, RZ ;  /* 0x00000002050e7210 */ /* 0x000fe20007f5e0ff */
[----:B------:R-:W-:-:S03]  /*07f0*/  IMAD.X R12, RZ, RZ, R9, P1 ;  /* 0x000000ffff0c7224 */ /* 0x000fc600008e0609 */
[----:B------:R-:W-:Y:S02]  /*0800*/  IADD3 R8, P1, PT, R5, R6, RZ ;  /* 0x0000000605087210 */ /* 0x000fe40007f3e0ff */
[-C--:B------:R-:W-:Y:S01]  /*0810*/  LEA.HI.X.SX32 R17, R2, R7.reuse, 0x1, P2 ;  /* 0x0000000702117211 */ /* 0x080fe200010f0eff */
[C---:B------:R-:W-:Y:S01]  /*0820*/  IMAD.IADD R2, R6.reuse, 0x1, R0 ;  /* 0x0000000106027824 */ /* 0x040fe200078e0200 */
[----:B------:R-:W-:-:S03]  /*0830*/  LEA.HI.X.SX32 R15, R6, R7, 0x1, P1 ;  /* 0x00000007060f7211 */ /* 0x000fc600008f0eff */
[----:B------:R-:W-:Y:S01]  /*0840*/  IMAD.IADD R6, R2, 0x1, R0 ;  /* 0x0000000102067824 */ /* 0x000fe200078e0200 */
[C---:B0-----:R-:W-:Y:S02]  /*0850*/  LEA R10, P0, R11.reuse, UR14, 0x2 ;  /* 0x0000000e0b0a7c11 */ /* 0x041fe4000f8010ff */
[----:B------:R-:W-:Y:S02]  /*0860*/  LEA R20, P2, R14, UR12, 0x2 ;  /* 0x0000000c0e147c11 */ /* 0x000fe4000f8410ff */
[----:B------:R-:W-:Y:S02]  /*0870*/  LEA R18, P1, R8, UR12, 0x2 ;  /* 0x0000000c08127c11 */ /* 0x000fe4000f8210ff */
[----:B------:R-:W-:Y:S02]  /*0880*/  LEA.HI.X R11, R11, UR15, R12, 0x2, P0 ;  /* 0x0000000f0b0b7c11 */ /* 0x000fe400080f140c */
[----:B------:R-:W-:Y:S02]  /*0890*/  IADD3 R12, P0, PT, R5, R2, RZ ;  /* 0x00000002050c7210 */ /* 0x000fe40007f1e0ff */
[----:B------:R-:W-:-:S02]  /*08a0*/  LEA.HI.X R21, R14, UR13, R17, 0x2, P2 ;  /* 0x0000000d0e157c11 */ /* 0x000fc400090f1411 */
[----:B------:R-:W-:Y:S02]  /*08b0*/  LEA.HI.X R19, R8, UR13, R15, 0x2, P1 ;  /* 0x0000000d08137c11 */ /* 0x000fe400088f140f */
[-C--:B------:R-:W-:Y:S01]  /*08c0*/  LEA.HI.X.SX32 R15, R2, R7.reuse, 0x1, P0 ;  /* 0x00000007020f7211 */ /* 0x080fe200000f0eff */
[----:B------:R-:W2:Y:S01]  /*08d0*/  LDG.E R20, desc[UR8][R20.64] ;  /* 0x0000000814147981 */ /* 0x000ea2000c1e1900 */
[C---:B------:R-:W-:Y:S02]  /*08e0*/  LEA R14, P0, R12.reuse, UR12, 0x2 ;  /* 0x0000000c0c0e7c11 */ /* 0x040fe4000f8010ff */
[----:B------:R-:W-:Y:S01]  /*08f0*/  IADD3 R8, P1, PT, R5, R6, RZ ;  /* 0x0000000605087210 */ /* 0x000fe20007f3e0ff */
[----:B------:R-:W2:Y:S01]  /*0900*/  LDG.E R2, desc[UR8][R10.64] ;  /* 0x000000080a027981 */ /* 0x000ea2000c1e1900 */
[----:B------:R-:W-:Y:S02]  /*0910*/  LEA.HI.X R15, R12, UR13, R15, 0x2, P0 ;  /* 0x0000000d0c0f7c11 */ /* 0x000fe400080f140f */
[----:B------:R-:W-:Y:S01]  /*0920*/  LEA R16, P0, R8, UR12, 0x2 ;  /* 0x0000000c08107c11 */ /* 0x000fe2000f8010ff */
[----:B------:R-:W3:Y:S01]  /*0930*/  LDG.E R19, desc[UR8][R18.64] ;  /* 0x0000000812137981 */ /* 0x000ee2000c1e1900 */
[----:B------:R-:W-:-:S03]  /*0940*/  LEA.HI.X.SX32 R17, R6, R7, 0x1, P1 ;  /* 0x0000000706117211 */ /* 0x000fc600008f0eff */
[----:B------:R-:W3:Y:S01]  /*0950*/  LDG.E R6, desc[UR8][R10.64+0x4] ;  /* 0x000004080a067981 */ /* 0x000ee2000c1e1900 */
[----:B------:R-:W-:-:S03]  /*0960*/  LEA.HI.X R17, R8, UR13, R17, 0x2, P0 ;  /* 0x0000000d08117c11 */ /* 0x000fc600080f1411 */
[----:B------:R-:W4:Y:S04]  /*0970*/  LDG.E R15, desc[UR8][R14.64] ;  /* 0x000000080e0f7981 */ /* 0x000f28000c1e1900 */
[----:B------:R-:W4:Y:S04]  /*0980*/  LDG.E R8, desc[UR8][R10.64+0x8] ;  /* 0x000008080a087981 */ /* 0x000f28000c1e1900 */
[----:B------:R-:W5:Y:S04]  /*0990*/  LDG.E R12, desc[UR8][R10.64+0xc] ;  /* 0x00000c080a0c7981 */ /* 0x000f68000c1e1900 */
[----:B------:R-:W5:Y:S01]  /*09a0*/  LDG.E R17, desc[UR8][R16.64] ;  /* 0x0000000810117981 */ /* 0x000f62000c1e1900 */
[----:B------:R-:W-:Y:S01]  /*09b0*/  UIADD3 UR4, UPT, UPT, UR4, 0x4, URZ ;  /* 0x0000000404047890 */ /* 0x000fe2000fffe0ff */
[----:B--2---:R-:W-:-:S04]  /*09c0*/  IMAD R2, R20, R2, R13 ;  /* 0x0000000214027224 */ /* 0x004fc800078e020d */
[----:B---3--:R-:W-:-:S04]  /*09d0*/  IMAD R2, R19, R6, R2 ;  /* 0x0000000613027224 */ /* 0x008fc800078e0202 */
[----:B----4-:R-:W-:-:S04]  /*09e0*/  IMAD R2, R15, R8, R2 ;  /* 0x000000080f027224 */ /* 0x010fc800078e0202 */
[----:B-----5:R-:W-:-:S07]  /*09f0*/  IMAD R13, R17, R12, R2 ;  /* 0x0000000c110d7224 */ /* 0x020fce00078e0202 */
.L_x_4:
[----:B------:R-:W-:Y:S05]  /*0a00*/  BRA.U !UP1, `(.L_x_1) ;  /* 0x0000000109a07547 */ /* 0x000fea000b800000 */
[----:B------:R-:W-:Y:S02]  /*0a10*/  UISETP.NE.AND UP0, UPT, UR7, 0x1, UPT ;  /* 0x000000010700788c */ /* 0x000fe4000bf05270 */
[----:B------:R-:W-:-:S04]  /*0a20*/  ULOP3.LUT UR5, UR5, 0x1, URZ, 0xc0, !UPT ;  /* 0x0000000105057892 */ /* 0x000fc8000f8ec0ff */
[----:B------:R-:W-:-:S03]  /*0a30*/  UISETP.NE.U32.AND UP1, UPT, UR5, 0x1, UPT ;  /* 0x000000010500788c */ /* 0x000fc6000bf25070 */
[----:B------:R-:W-:Y:S08]  /*0a40*/  BRA.U !UP0, `(.L_x_5) ;  /* 0x0000000108587547 */ /* 0x000ff0000b800000 */
[----:B------:R-:W0:Y:S01]  /*0a50*/  LDCU.128 UR12, c[0x0][0x380] ;  /* 0x00007000ff0c77ac */ /* 0x000e220008000c00 */
[----:B------:R-:W-:Y:S01]  /*0a60*/  IMAD R2, R0, UR4, RZ ;  /* 0x0000000400027c24 */ /* 0x000fe2000f8e02ff */
[----:B------:R-:W-:-:S03]  /*0a70*/  IADD3 R8, P2, PT, R4, UR4, RZ ;  /* 0x0000000404087c10 */ /* 0x000fc6000ff5e0ff */
[----:B------:R-:W-:Y:S01]  /*0a80*/  IMAD.IADD R12, R2, 0x1, R0 ;  /* 0x00000001020c7824 */ /* 0x000fe200078e0200 */
[----:B------:R-:W-:Y:S01]  /*0a90*/  IADD3 R6, P1, PT, R5, R2, RZ ;  /* 0x0000000205067210 */ /* 0x000fe20007f3e0ff */
[----:B------:R-:W-:-:S03]  /*0aa0*/  IMAD.X R11, RZ, RZ, R9, P2 ;  /* 0x000000ffff0b7224 */ /* 0x000fc600010e0609 */
[----:B------:R-:W-:Y:S02]  /*0ab0*/  LEA.HI.X.SX32 R15, R2, R7, 0x1, P1 ;  /* 0x00000007020f7211 */ /* 0x000fe400008f0eff */
[----:B------:R-:W-:-:S04]  /*0ac0*/  IADD3 R2, P1, PT, R5, R12, RZ ;  /* 0x0000000c05027210 */ /* 0x000fc80007f3e0ff */
[----:B------:R-:W-:Y:S02]  /*0ad0*/  LEA.HI.X.SX32 R17, R12, R7, 0x1, P1 ;  /* 0x000000070c117211 */ /* 0x000fe400008f0eff */
[----:B0-----:R-:W-:Y:S02]  /*0ae0*/  LEA R10, P0, R8, UR14, 0x2 ;  /* 0x0000000e080a7c11 */ /* 0x001fe4000f8010ff */
[----:B------:R-:W-:Y:S02]  /*0af0*/  LEA R14, P2, R6, UR12, 0x2 ;  /* 0x0000000c060e7c11 */ /* 0x000fe4000f8410ff */
[----:B------:R-:W-:Y:S02]  /*0b00*/  LEA.HI.X R11, R8, UR15, R11, 0x2, P0 ;  /* 0x0000000f080b7c11 */ /* 0x000fe400080f140b */
[----:B------:R-:W-:Y:S02]  /*0b10*/  LEA R16, P0, R2, UR12, 0x2 ;  /* 0x0000000c02107c11 */ /* 0x000fe4000f8010ff */
[----:B------:R-:W-:-:S02]  /*0b20*/  LEA.HI.X R15, R6, UR13, R15, 0x2, P2 ;  /* 0x0000000d060f7c11 */ /* 0x000fc400090f140f */
[----:B------:R-:W-:Y:S01]  /*0b30*/  LEA.HI.X R17, R2, UR13, R17, 0x2, P0 ;  /* 0x0000000d02117c11 */ /* 0x000fe200080f1411 */
[----:B------:R-:W2:Y:S04]  /*0b40*/  LDG.E R6, desc[UR8][R10.64+0x4] ;  /* 0x000004080a067981 */ /* 0x000ea8000c1e1900 */
[----:B------:R-:W3:Y:S04]  /*0b50*/  LDG.E R2, desc[UR8][R10.64] ;  /* 0x000000080a027981 */ /* 0x000ee8000c1e1900 */
[----:B------:R-:W3:Y:S04]  /*0b60*/  LDG.E R14, desc[UR8][R14.64] ;  /* 0x000000080e0e7981 */ /* 0x000ee8000c1e1900 */
[----:B------:R-:W2:Y:S01]  /*0b70*/  LDG.E R17, desc[UR8][R16.64] ;  /* 0x0000000810117981 */ /* 0x000ea2000c1e1900 */
[----:B------:R-:W-:Y:S01]  /*0b80*/  UIADD3 UR4, UPT, UPT, UR4, 0x2, URZ ;  /* 0x0000000204047890 */ /* 0x000fe2000fffe0ff */
[----:B---3--:R-:W-:-:S04]  /*0b90*/  IMAD R2, R14, R2, R13 ;  /* 0x000000020e027224 */ /* 0x008fc800078e020d */
[----:B--2---:R-:W-:-:S07]  /*0ba0*/  IMAD R13, R17, R6, R2 ;  /* 0x00000006110d7224 */ /* 0x004fce00078e0202 */
.L_x_5:
[----:B------:R-:W-:Y:S05]  /*0bb0*/  BRA.U UP1, `(.L_x_1) ;  /* 0x0000000101347547 */ /* 0x000fea000b800000 */
[----:B------:R-:W0:Y:S01]  /*0bc0*/  LDCU.128 UR12, c[0x0][0x380] ;  /* 0x00007000ff0c77ac */ /* 0x000e220008000c00 */
[----:B------:R-:W-:Y:S01]  /*0bd0*/  IMAD R2, R0, UR4, RZ ;  /* 0x0000000400027c24 */ /* 0x000fe2000f8e02ff */
[----:B------:R-:W-:-:S04]  /*0be0*/  IADD3 R4, P2, PT, R4, UR4, RZ ;  /* 0x0000000404047c10 */ /* 0x000fc8000ff5e0ff */
[----:B------:R-:W-:Y:S01]  /*0bf0*/  IADD3 R10, P1, PT, R5, R2, RZ ;  /* 0x00000002050a7210 */ /* 0x000fe20007f3e0ff */
[----:B------:R-:W-:-:S03]  /*0c00*/  IMAD.X R9, RZ, RZ, R9, P2 ;  /* 0x000000ffff097224 */ /* 0x000fc600010e0609 */
[----:B------:R-:W-:Y:S02]  /*0c10*/  LEA.HI.X.SX32 R7, R2, R7, 0x1, P1 ;  /* 0x0000000702077211 */ /* 0x000fe400008f0eff */
[----:B0-----:R-:W-:Y:S02]  /*0c20*/  LEA R8, P0, R4, UR14, 0x2 ;  /* 0x0000000e04087c11 */ /* 0x001fe4000f8010ff */
[----:B------:R-:W-:Y:S02]  /*0c30*/  LEA R6, P1, R10, UR12, 0x2 ;  /* 0x0000000c0a067c11 */ /* 0x000fe4000f8210ff */
[----:B------:R-:W-:Y:S02]  /*0c40*/  LEA.HI.X R9, R4, UR15, R9, 0x2, P0 ;  /* 0x0000000f04097c11 */ /* 0x000fe400080f1409 */
[----:B------:R-:W-:-:S03]  /*0c50*/  LEA.HI.X R7, R10, UR13, R7, 0x2, P1 ;  /* 0x0000000d0a077c11 */ /* 0x000fc600088f1407 */
[----:B------:R-:W2:Y:S04]  /*0c60*/  LDG.E R8, desc[UR8][R8.64] ;  /* 0x0000000808087981 */ /* 0x000ea8000c1e1900 */
[----:B------:R-:W2:Y:S02]  /*0c70*/  LDG.E R6, desc[UR8][R6.64] ;  /* 0x0000000806067981 */ /* 0x000ea4000c1e1900 */
[----:B--2---:R-:W-:-:S07]  /*0c80*/  IMAD R13, R6, R8, R13 ;  /* 0x00000008060d7224 */ /* 0x004fce00078e020d */
.L_x_1:
[----:B------:R-:W0:Y:S01]  /*0c90*/  LDCU.64 UR4, c[0x0][0x390] ;  /* 0x00007200ff0477ac */ /* 0x000e220008000a00 */
[----:B------:R-:W-:-:S05]  /*0ca0*/  IMAD R0, R3, R0, RZ ;  /* 0x0000000003007224 */ /* 0x000fca00078e02ff */
[----:B------:R-:W-:Y:S02]  /*0cb0*/  SHF.R.S32.HI R2, RZ, 0x1f, R0 ;  /* 0x0000001fff027819 */ /* 0x000fe40000011400 */
[----:B------:R-:W-:-:S04]  /*0cc0*/  IADD3 R0, P0, PT, R5, R0, RZ ;  /* 0x0000000005007210 */ /* 0x000fc80007f1e0ff */
[----:B------:R-:W-:Y:S02]  /*0cd0*/  LEA.HI.X.SX32 R5, R5, R2, 0x1, P0 ;  /* 0x0000000205057211 */ /* 0x000fe400000f0eff */
[----:B0-----:R-:W-:-:S04]  /*0ce0*/  LEA R2, P0, R0, UR4, 0x2 ;  /* 0x0000000400027c11 */ /* 0x001fc8000f8010ff */
[----:B------:R-:W-:-:S05]  /*0cf0*/  LEA.HI.X R3, R0, UR5, R5, 0x2, P0 ;  /* 0x0000000500037c11 */ /* 0x000fca00080f1405 */
[----:B------:R-:W-:Y:S01]  /*0d00*/  STG.E desc[UR8][R2.64], R13 ;  /* 0x0000000d02007986 */ /* 0x000fe2000c101908 */
[----:B------:R-:W-:Y:S05]  /*0d10*/  EXIT ;  /* 0x000000000000794d */ /* 0x000fea0003800000 */
.L_x_6:
        /* <DEDUP_REMOVED lines=14> */
.L_x_8:


//--------------------- .nv.shared.reserved.0     --------------------------
	.section	.nv.shared.reserved.0,"aw",@nobits
	.weak		__nv_reservedSMEM_offset_0_alias
	.size		__nv_reservedSMEM_offset_0_alias, 0, 64
	.other		__nv_reservedSMEM_offset_0_alias,@"STO_CUDA_RESERVED_SHARED STV_DEFAULT"
__nv_reservedSMEM_offset_0_alias:
	.zero		0
	.zero		64


//--------------------- .nv.constant0._Z9matrixAddPiS_S_ --------------------------
	.section	.nv.constant0._Z9matrixAddPiS_S_,"a",@progbits
	.sectionflags	@""
	.align	4
.nv.constant0._Z9matrixAddPiS_S_:
	.zero		920


//--------------------- .nv.constant0._Z21multiplication_MatrixPiS_S_iiii --------------------------
	.section	.nv.constant0._Z21multiplication_MatrixPiS_S_iiii,"a",@progbits
	.sectionflags	@""
	.align	4
.nv.constant0._Z21multiplication_MatrixPiS_S_iiii:
	.zero		936


//--------------------- SYMBOLS --------------------------

	.type		.nv.reservedSmem.offset0,@object
	.size		.nv.reservedSmem.offset0,0x4
